//
// Generated by NVIDIA NVVM Compiler
//
// Compiler Build ID: CL-36424714
// Cuda compilation tools, release 13.0, V13.0.88
// Based on NVVM 20.0.0
//

.version 9.0
.target sm_100
.address_size 64

	// .globl	_Z10matrix_mulPfS_S_S_S_iiii
// _ZZ18matrix_array_blockPfS_S_S_S_iiiiE16temp_shifted_mul has been demoted
// _ZZ18matrix_array_blockPfS_S_S_S_iiiiE18temp_sum_delta_h2h has been demoted
// _ZZ18matrix_array_blockPfS_S_S_S_iiiiE9block_h2h has been demoted

.visible .entry _Z10matrix_mulPfS_S_S_S_iiii(
	.param .u64 .ptr .align 1 _Z10matrix_mulPfS_S_S_S_iiii_param_0,
	.param .u64 .ptr .align 1 _Z10matrix_mulPfS_S_S_S_iiii_param_1,
	.param .u64 .ptr .align 1 _Z10matrix_mulPfS_S_S_S_iiii_param_2,
	.param .u64 .ptr .align 1 _Z10matrix_mulPfS_S_S_S_iiii_param_3,
	.param .u64 .ptr .align 1 _Z10matrix_mulPfS_S_S_S_iiii_param_4,
	.param .u32 _Z10matrix_mulPfS_S_S_S_iiii_param_5,
	.param .u32 _Z10matrix_mulPfS_S_S_S_iiii_param_6,
	.param .u32 _Z10matrix_mulPfS_S_S_S_iiii_param_7,
	.param .u32 _Z10matrix_mulPfS_S_S_S_iiii_param_8
)
{
	.reg .pred 	%p<15>;
	.reg .b32 	%r<63>;
	.reg .b32 	%f<174>;
	.reg .b64 	%rd<23>;
	// demoted variable
	.shared .align 4 .b8 _ZZ18matrix_array_blockPfS_S_S_S_iiiiE16temp_shifted_mul[16384];
	// demoted variable
	.shared .align 4 .b8 _ZZ18matrix_array_blockPfS_S_S_S_iiiiE18temp_sum_delta_h2h[1024];
	// demoted variable
	.shared .align 4 .b8 _ZZ18matrix_array_blockPfS_S_S_S_iiiiE9block_h2h[1024];
	ld.param.u64 	%rd7, [_Z10matrix_mulPfS_S_S_S_iiii_param_0];
	ld.param.u64 	%rd8, [_Z10matrix_mulPfS_S_S_S_iiii_param_2];
	ld.param.u64 	%rd6, [_Z10matrix_mulPfS_S_S_S_iiii_param_3];
	ld.param.u32 	%r15, [_Z10matrix_mulPfS_S_S_S_iiii_param_5];
	ld.param.u32 	%r16, [_Z10matrix_mulPfS_S_S_S_iiii_param_6];
	ld.param.u32 	%r17, [_Z10matrix_mulPfS_S_S_S_iiii_param_7];
	ld.param.u32 	%r18, [_Z10matrix_mulPfS_S_S_S_iiii_param_8];
	cvta.to.global.u64 	%rd1, %rd7;
	cvta.to.global.u64 	%rd2, %rd8;
	mov.u32 	%r20, %ctaid.x;
	shl.b32 	%r21, %r20, 4;
	mov.u32 	%r22, %ctaid.y;
	shl.b32 	%r23, %r22, 4;
	cvt.u64.u32 	%rd3, %r23;
	cvt.s64.s32 	%rd4, %r21;
	mul.lo.s32 	%r24, %r16, %r23;
	cvt.s64.s32 	%rd5, %r24;
	mov.u32 	%r1, %tid.x;
	mov.u32 	%r2, %tid.y;
	shl.b32 	%r25, %r2, 4;
	add.s32 	%r26, %r25, %r1;
	shl.b32 	%r27, %r26, 2;
	mov.u32 	%r28, _ZZ18matrix_array_blockPfS_S_S_S_iiiiE18temp_sum_delta_h2h;
	add.s32 	%r3, %r28, %r27;
	mov.b32 	%r60, 0;
	st.shared.u32 	[%r3], %r60;
	add.s32 	%r29, %r21, 16;
	setp.lt.s32 	%p1, %r29, %r18;
	sub.s32 	%r30, %r18, %r21;
	selp.b32 	%r4, 16, %r30, %p1;
	add.s32 	%r31, %r23, 16;
	setp.lt.s32 	%p2, %r31, %r17;
	sub.s32 	%r32, %r17, %r23;
	selp.b32 	%r5, 16, %r32, %p2;
	shl.b32 	%r33, %r2, 10;
	mov.u32 	%r34, _ZZ18matrix_array_blockPfS_S_S_S_iiiiE16temp_shifted_mul;
	shl.b32 	%r35, %r1, 2;
	add.s32 	%r8, %r34, %r35;
	add.s32 	%r6, %r8, %r33;
	add.s32 	%r36, %r35, %r28;
	add.s32 	%r7, %r36, 128;
$L__BB0_1:
	setp.le.s32 	%p3, %r4, %r1;
	sub.s32 	%r38, 20000, %r2;
	setp.ge.u32 	%p4, %r60, %r38;
	mov.f32 	%f172, 0f00000000;
	or.pred  	%p5, %p4, %p3;
	@%p5 bra 	$L__BB0_3;
	add.s32 	%r39, %r60, %r2;
	mad.lo.s32 	%r40, %r39, %r16, %r1;
	cvt.s64.s32 	%rd9, %r40;
	add.s64 	%rd10, %rd9, %rd4;
	shl.b64 	%rd11, %rd10, 2;
	add.s64 	%rd12, %rd2, %rd11;
	ld.global.f32 	%f172, [%rd12];
$L__BB0_3:
	setp.le.s32 	%p7, %r5, %r1;
	mov.f32 	%f173, 0f00000000;
	or.pred  	%p8, %p4, %p7;
	@%p8 bra 	$L__BB0_5;
	add.s32 	%r43, %r60, %r2;
	mad.lo.s32 	%r44, %r43, %r15, %r1;
	cvt.s64.s32 	%rd13, %r44;
	add.s64 	%rd14, %rd13, %rd3;
	shl.b64 	%rd15, %rd14, 2;
	add.s64 	%rd16, %rd1, %rd15;
	ld.global.f32 	%f173, [%rd16];
$L__BB0_5:
	setp.ne.s32 	%p9, %r2, 0;
	mov.u32 	%r48, _ZZ18matrix_array_blockPfS_S_S_S_iiiiE9block_h2h;
	add.s32 	%r49, %r48, %r27;
	st.shared.f32 	[%r49], %f173;
	shl.b32 	%r50, %r2, 6;
	add.s32 	%r51, %r48, %r50;
	ld.shared.f32 	%f7, [%r51];
	mul.f32 	%f8, %f172, %f7;
	st.shared.f32 	[%r6], %f8;
	ld.shared.f32 	%f9, [%r51+4];
	mul.f32 	%f10, %f172, %f9;
	st.shared.f32 	[%r6+64], %f10;
	ld.shared.f32 	%f11, [%r51+8];
	mul.f32 	%f12, %f172, %f11;
	st.shared.f32 	[%r6+128], %f12;
	ld.shared.f32 	%f13, [%r51+12];
	mul.f32 	%f14, %f172, %f13;
	st.shared.f32 	[%r6+192], %f14;
	ld.shared.f32 	%f15, [%r51+16];
	mul.f32 	%f16, %f172, %f15;
	st.shared.f32 	[%r6+256], %f16;
	ld.shared.f32 	%f17, [%r51+20];
	mul.f32 	%f18, %f172, %f17;
	st.shared.f32 	[%r6+320], %f18;
	ld.shared.f32 	%f19, [%r51+24];
	mul.f32 	%f20, %f172, %f19;
	st.shared.f32 	[%r6+384], %f20;
	ld.shared.f32 	%f21, [%r51+28];
	mul.f32 	%f22, %f172, %f21;
	st.shared.f32 	[%r6+448], %f22;
	ld.shared.f32 	%f23, [%r51+32];
	mul.f32 	%f24, %f172, %f23;
	st.shared.f32 	[%r6+512], %f24;
	ld.shared.f32 	%f25, [%r51+36];
	mul.f32 	%f26, %f172, %f25;
	st.shared.f32 	[%r6+576], %f26;
	ld.shared.f32 	%f27, [%r51+40];
	mul.f32 	%f28, %f172, %f27;
	st.shared.f32 	[%r6+640], %f28;
	ld.shared.f32 	%f29, [%r51+44];
	mul.f32 	%f30, %f172, %f29;
	st.shared.f32 	[%r6+704], %f30;
	ld.shared.f32 	%f31, [%r51+48];
	mul.f32 	%f32, %f172, %f31;
	st.shared.f32 	[%r6+768], %f32;
	ld.shared.f32 	%f33, [%r51+52];
	mul.f32 	%f34, %f172, %f33;
	st.shared.f32 	[%r6+832], %f34;
	ld.shared.f32 	%f35, [%r51+56];
	mul.f32 	%f36, %f172, %f35;
	st.shared.f32 	[%r6+896], %f36;
	ld.shared.f32 	%f37, [%r51+60];
	mul.f32 	%f38, %f172, %f37;
	st.shared.f32 	[%r6+960], %f38;
	bar.sync 	0;
	@%p9 bra 	$L__BB0_8;
	mov.b32 	%r62, 8192;
	mov.u32 	%r61, %r7;
$L__BB0_7:
	ld.shared.f32 	%f39, [%r61+-128];
	add.s32 	%r53, %r8, %r62;
	ld.shared.f32 	%f40, [%r53+-8192];
	add.f32 	%f41, %f40, %f39;
	ld.shared.f32 	%f42, [%r53+-7168];
	add.f32 	%f43, %f42, %f41;
	ld.shared.f32 	%f44, [%r53+-6144];
	add.f32 	%f45, %f44, %f43;
	ld.shared.f32 	%f46, [%r53+-5120];
	add.f32 	%f47, %f46, %f45;
	ld.shared.f32 	%f48, [%r53+-4096];
	add.f32 	%f49, %f48, %f47;
	ld.shared.f32 	%f50, [%r53+-3072];
	add.f32 	%f51, %f50, %f49;
	ld.shared.f32 	%f52, [%r53+-2048];
	add.f32 	%f53, %f52, %f51;
	ld.shared.f32 	%f54, [%r53+-1024];
	add.f32 	%f55, %f54, %f53;
	ld.shared.f32 	%f56, [%r53];
	add.f32 	%f57, %f56, %f55;
	ld.shared.f32 	%f58, [%r53+1024];
	add.f32 	%f59, %f58, %f57;
	ld.shared.f32 	%f60, [%r53+2048];
	add.f32 	%f61, %f60, %f59;
	ld.shared.f32 	%f62, [%r53+3072];
	add.f32 	%f63, %f62, %f61;
	ld.shared.f32 	%f64, [%r53+4096];
	add.f32 	%f65, %f64, %f63;
	ld.shared.f32 	%f66, [%r53+5120];
	add.f32 	%f67, %f66, %f65;
	ld.shared.f32 	%f68, [%r53+6144];
	add.f32 	%f69, %f68, %f67;
	ld.shared.f32 	%f70, [%r53+7168];
	add.f32 	%f71, %f70, %f69;
	st.shared.f32 	[%r61+-128], %f71;
	ld.shared.f32 	%f72, [%r61+-64];
	ld.shared.f32 	%f73, [%r53+-8128];
	add.f32 	%f74, %f73, %f72;
	ld.shared.f32 	%f75, [%r53+-7104];
	add.f32 	%f76, %f75, %f74;
	ld.shared.f32 	%f77, [%r53+-6080];
	add.f32 	%f78, %f77, %f76;
	ld.shared.f32 	%f79, [%r53+-5056];
	add.f32 	%f80, %f79, %f78;
	ld.shared.f32 	%f81, [%r53+-4032];
	add.f32 	%f82, %f81, %f80;
	ld.shared.f32 	%f83, [%r53+-3008];
	add.f32 	%f84, %f83, %f82;
	ld.shared.f32 	%f85, [%r53+-1984];
	add.f32 	%f86, %f85, %f84;
	ld.shared.f32 	%f87, [%r53+-960];
	add.f32 	%f88, %f87, %f86;
	ld.shared.f32 	%f89, [%r53+64];
	add.f32 	%f90, %f89, %f88;
	ld.shared.f32 	%f91, [%r53+1088];
	add.f32 	%f92, %f91, %f90;
	ld.shared.f32 	%f93, [%r53+2112];
	add.f32 	%f94, %f93, %f92;
	ld.shared.f32 	%f95, [%r53+3136];
	add.f32 	%f96, %f95, %f94;
	ld.shared.f32 	%f97, [%r53+4160];
	add.f32 	%f98, %f97, %f96;
	ld.shared.f32 	%f99, [%r53+5184];
	add.f32 	%f100, %f99, %f98;
	ld.shared.f32 	%f101, [%r53+6208];
	add.f32 	%f102, %f101, %f100;
	ld.shared.f32 	%f103, [%r53+7232];
	add.f32 	%f104, %f103, %f102;
	st.shared.f32 	[%r61+-64], %f104;
	ld.shared.f32 	%f105, [%r61];
	ld.shared.f32 	%f106, [%r53+-8064];
	add.f32 	%f107, %f106, %f105;
	ld.shared.f32 	%f108, [%r53+-7040];
	add.f32 	%f109, %f108, %f107;
	ld.shared.f32 	%f110, [%r53+-6016];
	add.f32 	%f111, %f110, %f109;
	ld.shared.f32 	%f112, [%r53+-4992];
	add.f32 	%f113, %f112, %f111;
	ld.shared.f32 	%f114, [%r53+-3968];
	add.f32 	%f115, %f114, %f113;
	ld.shared.f32 	%f116, [%r53+-2944];
	add.f32 	%f117, %f116, %f115;
	ld.shared.f32 	%f118, [%r53+-1920];
	add.f32 	%f119, %f118, %f117;
	ld.shared.f32 	%f120, [%r53+-896];
	add.f32 	%f121, %f120, %f119;
	ld.shared.f32 	%f122, [%r53+128];
	add.f32 	%f123, %f122, %f121;
	ld.shared.f32 	%f124, [%r53+1152];
	add.f32 	%f125, %f124, %f123;
	ld.shared.f32 	%f126, [%r53+2176];
	add.f32 	%f127, %f126, %f125;
	ld.shared.f32 	%f128, [%r53+3200];
	add.f32 	%f129, %f128, %f127;
	ld.shared.f32 	%f130, [%r53+4224];
	add.f32 	%f131, %f130, %f129;
	ld.shared.f32 	%f132, [%r53+5248];
	add.f32 	%f133, %f132, %f131;
	ld.shared.f32 	%f134, [%r53+6272];
	add.f32 	%f135, %f134, %f133;
	ld.shared.f32 	%f136, [%r53+7296];
	add.f32 	%f137, %f136, %f135;
	st.shared.f32 	[%r61], %f137;
	ld.shared.f32 	%f138, [%r61+64];
	ld.shared.f32 	%f139, [%r53+-8000];
	add.f32 	%f140, %f139, %f138;
	ld.shared.f32 	%f141, [%r53+-6976];
	add.f32 	%f142, %f141, %f140;
	ld.shared.f32 	%f143, [%r53+-5952];
	add.f32 	%f144, %f143, %f142;
	ld.shared.f32 	%f145, [%r53+-4928];
	add.f32 	%f146, %f145, %f144;
	ld.shared.f32 	%f147, [%r53+-3904];
	add.f32 	%f148, %f147, %f146;
	ld.shared.f32 	%f149, [%r53+-2880];
	add.f32 	%f150, %f149, %f148;
	ld.shared.f32 	%f151, [%r53+-1856];
	add.f32 	%f152, %f151, %f150;
	ld.shared.f32 	%f153, [%r53+-832];
	add.f32 	%f154, %f153, %f152;
	ld.shared.f32 	%f155, [%r53+192];
	add.f32 	%f156, %f155, %f154;
	ld.shared.f32 	%f157, [%r53+1216];
	add.f32 	%f158, %f157, %f156;
	ld.shared.f32 	%f159, [%r53+2240];
	add.f32 	%f160, %f159, %f158;
	ld.shared.f32 	%f161, [%r53+3264];
	add.f32 	%f162, %f161, %f160;
	ld.shared.f32 	%f163, [%r53+4288];
	add.f32 	%f164, %f163, %f162;
	ld.shared.f32 	%f165, [%r53+5312];
	add.f32 	%f166, %f165, %f164;
	ld.shared.f32 	%f167, [%r53+6336];
	add.f32 	%f168, %f167, %f166;
	ld.shared.f32 	%f169, [%r53+7360];
	add.f32 	%f170, %f169, %f168;
	st.shared.f32 	[%r61+64], %f170;
	add.s32 	%r62, %r62, 256;
	add.s32 	%r61, %r61, 256;
	setp.ne.s32 	%p10, %r62, 9216;
	@%p10 bra 	$L__BB0_7;
$L__BB0_8:
	bar.sync 	0;
	add.s32 	%r14, %r60, 16;
	setp.lt.u32 	%p11, %r60, 19984;
	mov.u32 	%r60, %r14;
	@%p11 bra 	$L__BB0_1;
	cvt.u32.u64 	%r54, %rd4;
	cvt.u32.u64 	%r55, %rd3;
	add.s32 	%r56, %r55, %r2;
	setp.ge.s32 	%p12, %r56, %r17;
	add.s32 	%r57, %r54, %r1;
	setp.ge.s32 	%p13, %r57, %r18;
	or.pred  	%p14, %p12, %p13;
	@%p14 bra 	$L__BB0_11;
	ld.shared.f32 	%f171, [%r3];
	mad.lo.s32 	%r59, %r16, %r2, %r1;
	cvt.s64.s32 	%rd17, %r59;
	add.s64 	%rd18, %rd5, %rd4;
	add.s64 	%rd19, %rd18, %rd17;
	cvta.to.global.u64 	%rd20, %rd6;
	shl.b64 	%rd21, %rd19, 2;
	add.s64 	%rd22, %rd20, %rd21;
	st.global.f32 	[%rd22], %f171;
$L__BB0_11:
	bar.sync 	0;
	ret;

}


// ===== COMPILED SASS (sm_100) =====

	.target	sm_100

	.elftype	@"ET_EXEC"


//--------------------- .note.nv.tkinfo           --------------------------
	.section	.note.nv.tkinfo,"",@"SHT_NOTE"
	.sectionflags	@"SHF_NOTE_NV_TKINFO"
	.tkinfo
        /*0018*/ 	.word	0x00000002
        /*0030*/ 	.string	""
        /*0030*/ 	.string	"ptxas"
        /*0030*/ 	.string	"Cuda compilation tools, release 13.0, V13.0.88"
        /*0030*/ 	.string	"Build cuda_13.0.r13.0/compiler.36424714_0"
        /*0030*/ 	.string	"-arch sm_100 -m 64 "



//--------------------- .note.nv.cuinfo           --------------------------
	.section	.note.nv.cuinfo,"",@"SHT_NOTE"
	.sectionflags	@"SHF_NOTE_NV_CUINFO"
        /*0018*/ 	.short	0x0002
        /*001a*/ 	.short	0x0064
        /*001c*/ 	.short	0x0082
	.zero		2


//--------------------- .nv.info                  --------------------------
	.section	.nv.info,"",@"SHT_CUDA_INFO"
	.align	4


	//----- nvinfo : EIATTR_REGCOUNT
	.align		4
        /*0000*/ 	.byte	0x04, 0x2f
        /*0002*/ 	.short	(.L_1 - .L_0)
	.align		4
.L_0:
        /*0004*/ 	.word	index@(_Z10matrix_mulPfS_S_S_S_iiii)
        /*0008*/ 	.word	0x0000001b


	//----- nvinfo : EIATTR_FRAME_SIZE
	.align		4
.L_1:
        /*000c*/ 	.byte	0x04, 0x11
        /*000e*/ 	.short	(.L_3 - .L_2)
	.align		4
.L_2:
        /*0010*/ 	.word	index@(_Z10matrix_mulPfS_S_S_S_iiii)
        /*0014*/ 	.word	0x00000000


	//----- nvinfo : EIATTR_MIN_STACK_SIZE
	.align		4
.L_3:
        /*0018*/ 	.byte	0x04, 0x12
        /*001a*/ 	.short	(.L_5 - .L_4)
	.align		4
.L_4:
        /*001c*/ 	.word	index@(_Z10matrix_mulPfS_S_S_S_iiii)
        /*0020*/ 	.word	0x00000000
.L_5:


//--------------------- .nv.compat                --------------------------
	.section	.nv.compat,"",@"SHT_CUDA_COMPAT_INFO"
	.align	4
        /*0000*/ 	.byte	0x02, 0x09, 0x00, 0x00, 0x02, 0x02, 0x01, 0x00, 0x02, 0x05, 0x05, 0x00, 0x03, 0x07, 0x01, 0x01
        /*0010*/ 	.byte	0x02, 0x03, 0x00, 0x00, 0x02, 0x06, 0x01, 0x00, 0x04, 0x0b, 0x08, 0x00, 0x09, 0x00, 0x00, 0x00
        /*0020*/ 	.byte	0x00, 0x00, 0x00, 0x00


//--------------------- .nv.info._Z10matrix_mulPfS_S_S_S_iiii --------------------------
	.section	.nv.info._Z10matrix_mulPfS_S_S_S_iiii,"",@"SHT_CUDA_INFO"
	.sectionflags	@""
	.align	4


	//----- nvinfo : EIATTR_CUDA_API_VERSION
	.align		4
        /*0000*/ 	.byte	0x04, 0x37
        /*0002*/ 	.short	(.L_7 - .L_6)
.L_6:
        /*0004*/ 	.word	0x00000082


	//----- nvinfo : EIATTR_KPARAM_INFO
	.align		4
.L_7:
        /*0008*/ 	.byte	0x04, 0x17
        /*000a*/ 	.short	(.L_9 - .L_8)
.L_8:
        /*000c*/ 	.word	0x00000000
        /*0010*/ 	.short	0x0008
        /*0012*/ 	.short	0x0034
        /*0014*/ 	.byte	0x00, 0xf0, 0x11, 0x00


	//----- nvinfo : EIATTR_KPARAM_INFO
	.align		4
.L_9:
        /*0018*/ 	.byte	0x04, 0x17
        /*001a*/ 	.short	(.L_11 - .L_10)
.L_10:
        /*001c*/ 	.word	0x00000000
        /*0020*/ 	.short	0x0007
        /*0022*/ 	.short	0x0030
        /*0024*/ 	.byte	0x00, 0xf0, 0x11, 0x00


	//----- nvinfo : EIATTR_KPARAM_INFO
	.align		4
.L_11:
        /*0028*/ 	.byte	0x04, 0x17
        /*002a*/ 	.short	(.L_13 - .L_12)
.L_12:
        /*002c*/ 	.word	0x00000000
        /*0030*/ 	.short	0x0006
        /*0032*/ 	.short	0x002c
        /*0034*/ 	.byte	0x00, 0xf0, 0x11, 0x00


	//----- nvinfo : EIATTR_KPARAM_INFO
	.align		4
.L_13:
        /*0038*/ 	.byte	0x04, 0x17
        /*003a*/ 	.short	(.L_15 - .L_14)
.L_14:
        /*003c*/ 	.word	0x00000000
        /*0040*/ 	.short	0x0005
        /*0042*/ 	.short	0x0028
        /*0044*/ 	.byte	0x00, 0xf0, 0x11, 0x00


	//----- nvinfo : EIATTR_KPARAM_INFO
	.align		4
.L_15:
        /*0048*/ 	.byte	0x04, 0x17
        /*004a*/ 	.short	(.L_17 - .L_16)
.L_16:
        /*004c*/ 	.word	0x00000000
        /*0050*/ 	.short	0x0004
        /*0052*/ 	.short	0x0020
        /*0054*/ 	.byte	0x00, 0xf5, 0x21, 0x00


	//----- nvinfo : EIATTR_KPARAM_INFO
	.align		4
.L_17:
        /*0058*/ 	.byte	0x04, 0x17
        /*005a*/ 	.short	(.L_19 - .L_18)
.L_18:
        /*005c*/ 	.word	0x00000000
        /*0060*/ 	.short	0x0003
        /*0062*/ 	.short	0x0018
        /*0064*/ 	.byte	0x00, 0xf5, 0x21, 0x00


	//----- nvinfo : EIATTR_KPARAM_INFO
	.align		4
.L_19:
        /*0068*/ 	.byte	0x04, 0x17
        /*006a*/ 	.short	(.L_21 - .L_20)
.L_20:
        /*006c*/ 	.word	0x00000000
        /*0070*/ 	.short	0x0002
        /*0072*/ 	.short	0x0010
        /*0074*/ 	.byte	0x00, 0xf5, 0x21, 0x00


	//----- nvinfo : EIATTR_KPARAM_INFO
	.align		4
.L_21:
        /*0078*/ 	.byte	0x04, 0x17
        /*007a*/ 	.short	(.L_23 - .L_22)
.L_22:
        /*007c*/ 	.word	0x00000000
        /*0080*/ 	.short	0x0001
        /*0082*/ 	.short	0x0008
        /*0084*/ 	.byte	0x00, 0xf5, 0x21, 0x00


	//----- nvinfo : EIATTR_KPARAM_INFO
	.align		4
.L_23:
        /*0088*/ 	.byte	0x04, 0x17
        /*008a*/ 	.short	(.L_25 - .L_24)
.L_24:
        /*008c*/ 	.word	0x00000000
        /*0090*/ 	.short	0x0000
        /*0092*/ 	.short	0x0000
        /*0094*/ 	.byte	0x00, 0xf5, 0x21, 0x00


	//----- nvinfo : EIATTR_SPARSE_MMA_MASK
	.align		4
.L_25:
        /*0098*/ 	.byte	0x03, 0x50
        /*009a*/ 	.short	0x0000


	//----- nvinfo : EIATTR_MAXREG_COUNT
	.align		4
        /*009c*/ 	.byte	0x03, 0x1b
        /*009e*/ 	.short	0x00ff


	//----- nvinfo : EIATTR_NUM_BARRIERS
	.align		4
        /*00a0*/ 	.byte	0x02, 0x4c
        /*00a2*/ 	.byte	0x01
	.zero		1


	//----- nvinfo : EIATTR_MERCURY_ISA_VERSION
	.align		4
        /*00a4*/ 	.byte	0x03, 0x5f
        /*00a6*/ 	.short	0x0101


	//----- nvinfo : EIATTR_VRC_CTA_INIT_COUNT
	.align		4
        /*00a8*/ 	.byte	0x02, 0x4a
	.zero		1
	.zero		1


	//----- nvinfo : EIATTR_EXIT_INSTR_OFFSETS
	.align		4
        /*00ac*/ 	.byte	0x04, 0x1c
        /*00ae*/ 	.short	(.L_27 - .L_26)


	//   ....[0]....
.L_26:
        /*00b0*/ 	.word	0x000011b0


	//----- nvinfo : EIATTR_CRS_STACK_SIZE
	.align		4
.L_27:
        /*00b4*/ 	.byte	0x04, 0x1e
        /*00b6*/ 	.short	(.L_29 - .L_28)
.L_28:
        /*00b8*/ 	.word	0x00000000


	//----- nvinfo : EIATTR_CBANK_PARAM_SIZE
	.align		4
.L_29:
        /*00bc*/ 	.byte	0x03, 0x19
        /*00be*/ 	.short	0x0038


	//----- nvinfo : EIATTR_PARAM_CBANK
	.align		4
        /*00c0*/ 	.byte	0x04, 0x0a
        /*00c2*/ 	.short	(.L_31 - .L_30)
	.align		4
.L_30:
        /*00c4*/ 	.word	index@(.nv.constant0._Z10matrix_mulPfS_S_S_S_iiii)
        /*00c8*/ 	.short	0x0380
        /*00ca*/ 	.short	0x0038


	//----- nvinfo : EIATTR_SW_WAR
	.align		4
.L_31:
        /*00cc*/ 	.byte	0x04, 0x36
        /*00ce*/ 	.short	(.L_33 - .L_32)
.L_32:
        /*00d0*/ 	.word	0x00000008
.L_33:


//--------------------- .nv.callgraph             --------------------------
	.section	.nv.callgraph,"",@"SHT_CUDA_CALLGRAPH"
	.align	4
	.sectionentsize	8
	.align		4
        /*0000*/ 	.word	0x00000000
	.align		4
        /*0004*/ 	.word	0xffffffff
	.align		4
        /*0008*/ 	.word	0x00000000
	.align		4
        /*000c*/ 	.word	0xfffffffe
	.align		4
        /*0010*/ 	.word	0x00000000
	.align		4
        /*0014*/ 	.word	0xfffffffd
	.align		4
        /*0018*/ 	.word	0x00000000
	.align		4
        /*001c*/ 	.word	0xfffffffc


//--------------------- .text._Z10matrix_mulPfS_S_S_S_iiii --------------------------
	.section	.text._Z10matrix_mulPfS_S_S_S_iiii,"ax",@progbits
	.align	128
        .global         _Z10matrix_mulPfS_S_S_S_iiii
        .type           _Z10matrix_mulPfS_S_S_S_iiii,@function
        .size           _Z10matrix_mulPfS_S_S_S_iiii,(.L_x_7 - _Z10matrix_mulPfS_S_S_S_iiii)
        .other          _Z10matrix_mulPfS_S_S_S_iiii,@"STO_CUDA_ENTRY STV_DEFAULT"
_Z10matrix_mulPfS_S_S_S_iiii:
.text._Z10matrix_mulPfS_S_S_S_iiii:
[----:B------:R-:W-:Y:S01]  /*0000*/  LDC R1, c[0x0][0x37c] ;  /* 0x0000df00ff017b82 */ /* 0x000fe20000000800 */
[----:B------:R-:W0:Y:S07]  /*0010*/  S2R R0, SR_TID.X ;  /* 0x0000000000007919 */ /* 0x000e2e0000002100 */
[----:B------:R-:W1:Y:S01]  /*0020*/  S2UR UR10, SR_CgaCtaId ;  /* 0x00000000000a79c3 */ /* 0x000e620000008800 */
[----:B------:R-:W-:Y:S01]  /*0030*/  UMOV UR4, 0x400 ;  /* 0x0000040000047882 */ /* 0x000fe20000000000 */
[----:B------:R-:W2:Y:S01]  /*0040*/  LDCU.64 UR14, c[0x0][0x3b0] ;  /* 0x00007600ff0e77ac */ /* 0x000ea20008000a00 */
[----:B------:R-:W3:Y:S01]  /*0050*/  S2R R3, SR_TID.Y ;  /* 0x0000000000037919 */ /* 0x000ee20000002200 */
[----:B------:R-:W-:-:S04]  /*0060*/  UIADD3 UR6, UPT, UPT, UR4, 0x4000, URZ ;  /* 0x0000400004067890 */ /* 0x000fc8000fffe0ff */
[----:B------:R-:W4:Y:S08]  /*0070*/  S2UR UR8, SR_CTAID.Y ;  /* 0x00000000000879c3 */ /* 0x000f300000002600 */
[----:B------:R-:W5:Y:S01]  /*0080*/  S2UR UR5, SR_CTAID.X ;  /* 0x00000000000579c3 */ /* 0x000f620000002500 */
[----:B-1----:R-:W-:-:S07]  /*0090*/  ULEA UR7, UR10, UR6, 0x18 ;  /* 0x000000060a077291 */ /* 0x002fce000f8ec0ff */
[----:B------:R-:W1:Y:S01]  /*00a0*/  LDC R5, c[0x0][0x3ac] ;  /* 0x0000eb00ff057b82 */ /* 0x000e620000000800 */
[----:B------:R-:W-:Y:S01]  /*00b0*/  ULEA UR4, UR10, UR4, 0x18 ;  /* 0x000000040a047291 */ /* 0x000fe2000f8ec0ff */
[----:B0-----:R-:W-:Y:S01]  /*00c0*/  LEA R8, R0, UR7, 0x2 ;  /* 0x0000000700087c11 */ /* 0x001fe2000f8e10ff */
[----:B----4-:R-:W-:-:S04]  /*00d0*/  USHF.L.U32 UR6, UR8, 0x4, URZ ;  /* 0x0000000408067899 */ /* 0x010fc800080006ff */
[----:B------:R-:W-:Y:S01]  /*00e0*/  LEA R4, R0, UR4, 0x2 ;  /* 0x0000000400047c11 */ /* 0x000fe2000f8e10ff */
[----:B------:R-:W-:Y:S01]  /*00f0*/  UMOV UR4, URZ ;  /* 0x000000ff00047c82 */ /* 0x000fe20008000000 */
[C---:B---3--:R-:W-:Y:S01]  /*0100*/  LEA R20, R3.reuse, R0, 0x4 ;  /* 0x0000000003147211 */ /* 0x048fe200078e20ff */
[----:B------:R-:W-:Y:S01]  /*0110*/  UIADD3 UR12, UPT, UPT, UR6, 0x10, URZ ;  /* 0x00000010060c7890 */ /* 0x000fe2000fffe0ff */
[----:B------:R-:W-:Y:S01]  /*0120*/  LEA R6, R3, R4, 0xa ;  /* 0x0000000403067211 */ /* 0x000fe200078e50ff */
[----:B--2---:R-:W-:Y:S01]  /*0130*/  UIADD3 UR9, UPT, UPT, -UR6, UR14, URZ ;  /* 0x0000000e06097290 */ /* 0x004fe2000fffe1ff */
[----:B------:R-:W-:Y:S01]  /*0140*/  LEA R2, R20, UR7, 0x2 ;  /* 0x0000000714027c11 */ /* 0x000fe2000f8e10ff */
[----:B-----5:R-:W-:Y:S01]  /*0150*/  USHF.L.U32 UR5, UR5, 0x4, URZ ;  /* 0x0000000405057899 */ /* 0x020fe200080006ff */
[----:B------:R-:W-:Y:S01]  /*0160*/  IADD3 R8, PT, PT, R8, 0x80, RZ ;  /* 0x0000008008087810 */ /* 0x000fe20007ffe0ff */
[----:B------:R-:W-:Y:S02]  /*0170*/  UISETP.GE.AND UP1, UPT, UR12, UR14, UPT ;  /* 0x0000000e0c00728c */ /* 0x000fe4000bf26270 */
[----:B------:R0:W-:Y:S01]  /*0180*/  STS [R2], RZ ;  /* 0x000000ff02007388 */ /* 0x0001e20000000800 */
[----:B------:R-:W-:-:S02]  /*0190*/  UIADD3 UR11, UPT, UPT, UR5, 0x10, URZ ;  /* 0x00000010050b7890 */ /* 0x000fc4000fffe0ff */
[----:B------:R-:W-:Y:S01]  /*01a0*/  UIADD3 UR8, UPT, UPT, -UR5, UR15, URZ ;  /* 0x0000000f05087290 */ /* 0x000fe2000fffe1ff */
[----:B-1----:R-:W-:Y:S01]  /*01b0*/  IMAD R5, R5, UR6, RZ ;  /* 0x0000000605057c24 */ /* 0x002fe2000f8e02ff */
[----:B------:R-:W-:Y:S01]  /*01c0*/  UISETP.GE.AND UP0, UPT, UR11, UR15, UPT ;  /* 0x0000000f0b00728c */ /* 0x000fe2000bf06270 */
[----:B------:R-:W1:Y:S03]  /*01d0*/  LDCU.64 UR12, c[0x0][0x358] ;  /* 0x00006b00ff0c77ac */ /* 0x000e660008000a00 */
[----:B------:R-:W-:Y:S01]  /*01e0*/  SHF.R.S32.HI R7, RZ, 0x1f, R5 ;  /* 0x0000001fff077819 */ /* 0x000fe20000011405 */
[----:B------:R-:W-:Y:S02]  /*01f0*/  USHF.R.S32.HI UR11, URZ, 0x1f, UR5 ;  /* 0x0000001fff0b7899 */ /* 0x000fe40008011405 */
[----:B------:R-:W-:Y:S02]  /*0200*/  USEL UR8, UR8, 0x10, UP0 ;  /* 0x0000001008087887 */ /* 0x000fe40008000000 */
[----:B0-----:R-:W-:-:S12]  /*0210*/  USEL UR9, UR9, 0x10, UP1 ;  /* 0x0000001009097887 */ /* 0x001fd80008800000 */
.L_x_3:
[----:B0-----:R-:W-:Y:S01]  /*0220*/  IADD3 R9, PT, PT, -R3, 0x4e20, RZ ;  /* 0x00004e2003097810 */ /* 0x001fe20007ffe1ff */
[----:B------:R-:W-:-:S03]  /*0230*/  HFMA2 R16, -RZ, RZ, 0, 0 ;  /* 0x00000000ff107431 */ /* 0x000fc600000001ff */
[----:B------:R-:W-:-:S04]  /*0240*/  ISETP.LE.U32.AND P0, PT, R9, UR4, PT ;  /* 0x0000000409007c0c */ /* 0x000fc8000bf03070 */
[C---:B------:R-:W-:Y:S02]  /*0250*/  ISETP.GE.OR P1, PT, R0.reuse, UR9, P0 ;  /* 0x0000000900007c0c */ /* 0x040fe40008726670 */
[----:B------:R-:W-:-:S11]  /*0260*/  ISETP.GE.OR P0, PT, R0, UR8, P0 ;  /* 0x0000000800007c0c */ /* 0x000fd60008706670 */
[----:B------:R-:W0:Y:S01]  /*0270*/  @!P1 LDC R9, c[0x0][0x3a8] ;  /* 0x0000ea00ff099b82 */ /* 0x000e220000000800 */
[----:B------:R-:W-:-:S07]  /*0280*/  @!P1 IADD3 R12, PT, PT, R3, UR4, RZ ;  /* 0x00000004030c9c10 */ /* 0x000fce000fffe0ff */
[----:B------:R-:W2:Y:S01]  /*0290*/  @!P1 LDC.64 R10, c[0x0][0x380] ;  /* 0x0000e000ff0a9b82 */ /* 0x000ea20000000a00 */
[----:B0-----:R-:W-:-:S05]  /*02a0*/  @!P1 IMAD R9, R12, R9, R0 ;  /* 0x000000090c099224 */ /* 0x001fca00078e0200 */
[----:B------:R-:W-:-:S04]  /*02b0*/  @!P1 IADD3 R12, P2, PT, R9, UR6, RZ ;  /* 0x00000006090c9c10 */ /* 0x000fc8000ff5e0ff */
[----:B------:R-:W-:Y:S02]  /*02c0*/  @!P1 LEA.HI.X.SX32 R9, R9, RZ, 0x1, P2 ;  /* 0x000000ff09099211 */ /* 0x000fe400010f0eff */
[----:B--2---:R-:W-:-:S04]  /*02d0*/  @!P1 LEA R14, P2, R12, R10, 0x2 ;  /* 0x0000000a0c0e9211 */ /* 0x004fc800078410ff */
[----:B------:R-:W-:Y:S02]  /*02e0*/  @!P1 LEA.HI.X R15, R12, R11, R9, 0x2, P2 ;  /* 0x0000000b0c0f9211 */ /* 0x000fe400010f1409 */
[----:B------:R-:W0:Y:S03]  /*02f0*/  @!P0 LDC R12, c[0x0][0x3ac] ;  /* 0x0000eb00ff0c8b82 */ /* 0x000e260000000800 */
[----:B-1----:R-:W2:Y:S01]  /*0300*/  @!P1 LDG.E R16, desc[UR12][R14.64] ;  /* 0x0000000c0e109981 */ /* 0x002ea2000c1e1900 */
[----:B------:R-:W-:-:S04]  /*0310*/  @!P0 IADD3 R9, PT, PT, R3, UR4, RZ ;  /* 0x0000000403098c10 */ /* 0x000fc8000fffe0ff */
[----:B------:R-:W1:Y:S01]  /*0320*/  @!P0 LDC.64 R10, c[0x0][0x390] ;  /* 0x0000e400ff0a8b82 */ /* 0x000e620000000a00 */
[----:B0-----:R-:W-:-:S05]  /*0330*/  @!P0 IMAD R9, R9, R12, R0 ;  /* 0x0000000c09098224 */ /* 0x001fca00078e0200 */
[----:B------:R-:W-:-:S04]  /*0340*/  @!P0 IADD3 R13, P1, PT, R9, UR5, RZ ;  /* 0x00000005090d8c10 */ /* 0x000fc8000ff3e0ff */
[----:B------:R-:W-:Y:S02]  /*0350*/  @!P0 LEA.HI.X.SX32 R18, R9, UR11, 0x1, P1 ;  /* 0x0000000b09128c11 */ /* 0x000fe400088f0eff */
[C---:B-1----:R-:W-:Y:S02]  /*0360*/  @!P0 LEA R12, P1, R13.reuse, R10, 0x2 ;  /* 0x0000000a0d0c8211 */ /* 0x042fe400078210ff */
[----:B------:R-:W-:Y:S02]  /*0370*/  MOV R9, RZ ;  /* 0x000000ff00097202 */ /* 0x000fe40000000f00 */
[----:B------:R-:W-:-:S05]  /*0380*/  @!P0 LEA.HI.X R13, R13, R11, R18, 0x2, P1 ;  /* 0x0000000b0d0d8211 */ /* 0x000fca00008f1412 */
[----:B------:R-:W3:Y:S01]  /*0390*/  @!P0 LDG.E R9, desc[UR12][R12.64] ;  /* 0x0000000c0c098981 */ /* 0x000ee2000c1e1900 */
[----:B------:R-:W0:Y:S01]  /*03a0*/  S2UR UR10, SR_CgaCtaId ;  /* 0x00000000000a79c3 */ /* 0x000e220000008800 */
[----:B------:R-:W-:Y:S01]  /*03b0*/  UMOV UR7, 0x400 ;  /* 0x0000040000077882 */ /* 0x000fe20000000000 */
[----:B------:R-:W-:Y:S01]  /*03c0*/  ISETP.NE.AND P0, PT, R3, RZ, PT ;  /* 0x000000ff0300720c */ /* 0x000fe20003f05270 */
[----:B------:R-:W-:Y:S01]  /*03d0*/  UIADD3 UR7, UPT, UPT, UR7, 0x4400, URZ ;  /* 0x0000440007077890 */ /* 0x000fe2000fffe0ff */
[----:B------:R-:W-:Y:S03]  /*03e0*/  BSSY.RECONVERGENT B0, `(.L_x_0) ;  /* 0x00000c5000007945 */ /* 0x000fe60003800200 */
[----:B0-----:R-:W-:-:S06]  /*03f0*/  ULEA UR7, UR10, UR7, 0x18 ;  /* 0x000000070a077291 */ /* 0x001fcc000f8ec0ff */
[----:B------:R-:W-:Y:S02]  /*0400*/  LEA R11, R20, UR7, 0x2 ;  /* 0x00000007140b7c11 */ /* 0x000fe4000f8e10ff */
[----:B------:R-:W-:-:S03]  /*0410*/  LEA R10, R3, UR7, 0x6 ;  /* 0x00000007030a7c11 */ /* 0x000fc6000f8e30ff */
[----:B--2---:R-:W-:Y:S04]  /*0420*/  STS [R11], R16 ;  /* 0x000000100b007388 */ /* 0x004fe80000000800 */
[----:B------:R-:W3:Y:S02]  /*0430*/  LDS R14, [R10] ;  /* 0x000000000a0e7984 */ /* 0x000ee40000000800 */
[----:B---3--:R-:W-:-:S05]  /*0440*/  FMUL R15, R14, R9 ;  /* 0x000000090e0f7220 */ /* 0x008fca0000400000 */
[----:B------:R-:W-:Y:S04]  /*0450*/  STS [R6], R15 ;  /* 0x0000000f06007388 */ /* 0x000fe80000000800 */
[----:B------:R-:W0:Y:S02]  /*0460*/  LDS R12, [R10+0x4] ;  /* 0x000004000a0c7984 */ /* 0x000e240000000800 */
[----:B0-----:R-:W-:-:S05]  /*0470*/  FMUL R13, R12, R9 ;  /* 0x000000090c0d7220 */ /* 0x001fca0000400000 */
[----:B------:R-:W-:Y:S04]  /*0480*/  STS [R6+0x40], R13 ;  /* 0x0000400d06007388 */ /* 0x000fe80000000800 */
        /* <DEDUP_REMOVED lines=41> */
[----:B------:R0:W-:Y:S01]  /*0720*/  STS [R6+0x3c0], R9 ;  /* 0x0003c00906007388 */ /* 0x0001e20000000800 */
[----:B------:R-:W-:Y:S06]  /*0730*/  BAR.SYNC.DEFER_BLOCKING 0x0 ;  /* 0x0000000000007b1d */ /* 0x000fec0000010000 */
[----:B------:R-:W-:Y:S05]  /*0740*/  @P0 BRA `(.L_x_1) ;  /* 0x0000000800380947 */ /* 0x000fea0003800000 */
[----:B0-----:R-:W-:Y:S01]  /*0750*/  MOV R9, R8 ;  /* 0x0000000800097202 */ /* 0x001fe20000000f00 */
[----:B------:R-:W-:-:S06]  /*0760*/  UMOV UR7, 0x2000 ;  /* 0x0000200000077882 */ /* 0x000fcc0000000000 */
.L_x_2:
[----:B------:R-:W-:Y:S04]  /*0770*/  LDS R15, [R9+-0x80] ;  /* 0xffff8000090f7984 */ /* 0x000fe80000000800 */
[----:B------:R-:W0:Y:S04]  /*0780*/  LDS R16, [R4+UR7+-0x2000] ;  /* 0xffe0000704107984 */ /* 0x000e280008000800 */
[----:B------:R-:W1:Y:S04]  /*0790*/  LDS R17, [R4+UR7+-0x1c00] ;  /* 0xffe4000704117984 */ /* 0x000e680008000800 */
[----:B------:R-:W2:Y:S04]  /*07a0*/  LDS R18, [R4+UR7+-0x1800] ;  /* 0xffe8000704127984 */ /* 0x000ea80008000800 */
[----:B------:R-:W3:Y:S04]  /*07b0*/  LDS R19, [R4+UR7+-0x1400] ;  /* 0xffec000704137984 */ /* 0x000ee80008000800 */
[----:B------:R-:W4:Y:S04]  /*07c0*/  LDS R22, [R4+UR7+-0x1000] ;  /* 0xfff0000704167984 */ /* 0x000f280008000800 */
[----:B------:R-:W5:Y:S04]  /*07d0*/  LDS R14, [R4+UR7+-0xc00] ;  /* 0xfff40007040e7984 */ /* 0x000f680008000800 */
[----:B------:R-:W5:Y:S04]  /*07e0*/  LDS R10, [R4+UR7+-0x800] ;  /* 0xfff80007040a7984 */ /* 0x000f680008000800 */
[----:B------:R-:W5:Y:S04]  /*07f0*/  LDS R13, [R4+UR7+-0x400] ;  /* 0xfffc0007040d7984 */ /* 0x000f680008000800 */
[----:B------:R-:W5:Y:S04]  /*0800*/  LDS R12, [R4+UR7] ;  /* 0x00000007040c7984 */ /* 0x000f680008000800 */
[----:B------:R-:W5:Y:S01]  /*0810*/  LDS R11, [R4+UR7+0x400] ;  /* 0x00040007040b7984 */ /* 0x000f620008000800 */
[----:B0-----:R-:W-:-:S03]  /*0820*/  FADD R16, R15, R16 ;  /* 0x000000100f107221 */ /* 0x001fc60000000000 */
[----:B------:R-:W0:Y:S01]  /*0830*/  LDS R15, [R4+UR7+0x800] ;  /* 0x00080007040f7984 */ /* 0x000e220008000800 */
[----:B-1----:R-:W-:-:S03]  /*0840*/  FADD R17, R16, R17 ;  /* 0x0000001110117221 */ /* 0x002fc60000000000 */
[----:B------:R-:W1:Y:S01]  /*0850*/  LDS R16, [R4+UR7+0xc00] ;  /* 0x000c000704107984 */ /* 0x000e620008000800 */
[----:B--2---:R-:W-:-:S03]  /*0860*/  FADD R18, R17, R18 ;  /* 0x0000001211127221 */ /* 0x004fc60000000000 */
[----:B------:R-:W2:Y:S01]  /*0870*/  LDS R17, [R4+UR7+0x1000] ;  /* 0x0010000704117984 */ /* 0x000ea20008000800 */
[----:B---3--:R-:W-:-:S03]  /*0880*/  FADD R19, R18, R19 ;  /* 0x0000001312137221 */ /* 0x008fc60000000000 */
[----:B------:R-:W3:Y:S01]  /*0890*/  LDS R18, [R4+UR7+0x1400] ;  /* 0x0014000704127984 */ /* 0x000ee20008000800 */
[----:B----4-:R-:W-:-:S03]  /*08a0*/  FADD R21, R19, R22 ;  /* 0x0000001613157221 */ /* 0x010fc60000000000 */
[----:B------:R-:W4:Y:S01]  /*08b0*/  LDS R19, [R4+UR7+0x1800] ;  /* 0x0018000704137984 */ /* 0x000f220008000800 */
[----:B-----5:R-:W-:-:S03]  /*08c0*/  FADD R21, R21, R14 ;  /* 0x0000000e15157221 */ /* 0x020fc60000000000 */
[----:B------:R-:W5:Y:S01]  /*08d0*/  LDS R14, [R4+UR7+0x1c00] ;  /* 0x001c0007040e7984 */ /* 0x000f620008000800 */
[----:B------:R-:W-:-:S04]  /*08e0*/  FADD R10, R21, R10 ;  /* 0x0000000a150a7221 */ /* 0x000fc80000000000 */
[----:B------:R-:W-:-:S04]  /*08f0*/  FADD R13, R10, R13 ;  /* 0x0000000d0a0d7221 */ /* 0x000fc80000000000 */
[----:B------:R-:W-:-:S04]  /*0900*/  FADD R12, R13, R12 ;  /* 0x0000000c0d0c7221 */ /* 0x000fc80000000000 */
[----:B------:R-:W-:-:S04]  /*0910*/  FADD R12, R12, R11 ;  /* 0x0000000b0c0c7221 */ /* 0x000fc80000000000 */
[----:B0-----:R-:W-:-:S04]  /*0920*/  FADD R15, R12, R15 ;  /* 0x0000000f0c0f7221 */ /* 0x001fc80000000000 */
[----:B-1----:R-:W-:Y:S02]  /*0930*/  FADD R16, R15, R16 ;  /* 0x000000100f107221 */ /* 0x002fe40000000000 */
[----:B------:R-:W-:Y:S02]  /*0940*/  LDS R15, [R9+-0x40] ;  /* 0xffffc000090f7984 */ /* 0x000fe40000000800 */
[----:B--2---:R-:W-:-:S04]  /*0950*/  FADD R17, R16, R17 ;  /* 0x0000001110117221 */ /* 0x004fc80000000000 */
[----:B---3--:R-:W-:-:S04]  /*0960*/  FADD R18, R17, R18 ;  /* 0x0000001211127221 */ /* 0x008fc80000000000 */
[----:B----4-:R-:W-:-:S04]  /*0970*/  FADD R19, R18, R19 ;  /* 0x0000001312137221 */ /* 0x010fc80000000000 */
[----:B-----5:R-:W-:-:S05]  /*0980*/  FADD R16, R19, R14 ;  /* 0x0000000e13107221 */ /* 0x020fca0000000000 */
[----:B------:R-:W-:Y:S04]  /*0990*/  STS [R9+-0x80], R16 ;  /* 0xffff801009007388 */ /* 0x000fe80000000800 */
        /* <DEDUP_REMOVED lines=8> */
[----:B------:R-:W5:Y:S04]  /*0a20*/  LDS R12, [R4+UR7+0x40] ;  /* 0x00004007040c7984 */ /* 0x000f680008000800 */
[----:B------:R-:W5:Y:S01]  /*0a30*/  LDS R11, [R4+UR7+0x440] ;  /* 0x00044007040b7984 */ /* 0x000f620008000800 */
[----:B0-----:R-:W-:-:S03]  /*0a40*/  FADD R18, R15, R18 ;  /* 0x000000120f127221 */ /* 0x001fc60000000000 */
[----:B------:R-:W-:Y:S01]  /*0a50*/  LDS R16, [R4+UR7+0xc40] ;  /* 0x000c400704107984 */ /* 0x000fe20008000800 */
[----:B-1----:R-:W-:-:S03]  /*0a60*/  FADD R17, R18, R17 ;  /* 0x0000001112117221 */ /* 0x002fc60000000000 */
[----:B------:R-:W0:Y:S01]  /*0a70*/  LDS R15, [R4+UR7+0x840] ;  /* 0x00084007040f7984 */ /* 0x000e220008000800 */
[----:B--2---:R-:W-:-:S03]  /*0a80*/  FADD R22, R17, R22 ;  /* 0x0000001611167221 */ /* 0x004fc60000000000 */
[----:B------:R-:W-:Y:S01]  /*0a90*/  LDS R18, [R4+UR7+0x1440] ;  /* 0x0014400704127984 */ /* 0x000fe20008000800 */
[----:B---3--:R-:W-:-:S03]  /*0aa0*/  FADD R19, R22, R19 ;  /* 0x0000001316137221 */ /* 0x008fc60000000000 */
[----:B------:R-:W1:Y:S01]  /*0ab0*/  LDS R17, [R4+UR7+0x1040] ;  /* 0x0010400704117984 */ /* 0x000e620008000800 */
[----:B----4-:R-:W-:-:S03]  /*0ac0*/  FADD R21, R19, R24 ;  /* 0x0000001813157221 */ /* 0x010fc60000000000 */
[----:B------:R-:W2:Y:S01]  /*0ad0*/  LDS R19, [R4+UR7+0x1840] ;  /* 0x0018400704137984 */ /* 0x000ea20008000800 */
[----:B-----5:R-:W-:-:S03]  /*0ae0*/  FADD R21, R21, R14 ;  /* 0x0000000e15157221 */ /* 0x020fc60000000000 */
[----:B------:R-:W3:Y:S01]  /*0af0*/  LDS R14, [R4+UR7+0x1c40] ;  /* 0x001c4007040e7984 */ /* 0x000ee20008000800 */
[----:B------:R-:W-:-:S04]  /*0b00*/  FADD R10, R21, R10 ;  /* 0x0000000a150a7221 */ /* 0x000fc80000000000 */
[----:B------:R-:W-:-:S04]  /*0b10*/  FADD R13, R10, R13 ;  /* 0x0000000d0a0d7221 */ /* 0x000fc80000000000 */
[----:B------:R-:W-:-:S04]  /*0b20*/  FADD R12, R13, R12 ;  /* 0x0000000c0d0c7221 */ /* 0x000fc80000000000 */
[----:B------:R-:W-:-:S04]  /*0b30*/  FADD R12, R12, R11 ;  /* 0x0000000b0c0c7221 */ /* 0x000fc80000000000 */
[----:B0-----:R-:W-:-:S04]  /*0b40*/  FADD R15, R12, R15 ;  /* 0x0000000f0c0f7221 */ /* 0x001fc80000000000 */
[----:B------:R-:W-:Y:S02]  /*0b50*/  FADD R16, R15, R16 ;  /* 0x000000100f107221 */ /* 0x000fe40000000000 */
[----:B------:R-:W-:Y:S02]  /*0b60*/  LDS R15, [R9] ;  /* 0x00000000090f7984 */ /* 0x000fe40000000800 */
[----:B-1----:R-:W-:-:S04]  /*0b70*/  FADD R17, R16, R17 ;  /* 0x0000001110117221 */ /* 0x002fc80000000000 */
[----:B------:R-:W-:-:S04]  /*0b80*/  FADD R18, R17, R18 ;  /* 0x0000001211127221 */ /* 0x000fc80000000000 */
[----:B--2---:R-:W-:-:S04]  /*0b90*/  FADD R19, R18, R19 ;  /* 0x0000001312137221 */ /* 0x004fc80000000000 */
[----:B---3--:R-:W-:-:S05]  /*0ba0*/  FADD R16, R19, R14 ;  /* 0x0000000e13107221 */ /* 0x008fca0000000000 */
        /* <DEDUP_REMOVED lines=29> */
[----:B------:R-:W-:Y:S02]  /*0d80*/  LDS R15, [R9+0x40] ;  /* 0x00004000090f7984 */ /* 0x000fe40000000800 */
[----:B-1----:R-:W-:-:S04]  /*0d90*/  FADD R17, R16, R17 ;  /* 0x0000001110117221 */ /* 0x002fc80000000000 */
[----:B------:R-:W-:-:S04]  /*0da0*/  FADD R18, R17, R18 ;  /* 0x0000001211127221 */ /* 0x000fc80000000000 */
[----:B--2---:R-:W-:-:S04]  /*0db0*/  FADD R19, R18, R19 ;  /* 0x0000001312137221 */ /* 0x004fc80000000000 */
[----:B---3--:R-:W-:-:S05]  /*0dc0*/  FADD R16, R19, R14 ;  /* 0x0000000e13107221 */ /* 0x008fca0000000000 */
[----:B------:R-:W-:Y:S04]  /*0dd0*/  STS [R9], R16 ;  /* 0x0000001009007388 */ /* 0x000fe80000000800 */
        /* <DEDUP_REMOVED lines=22> */
[----:B------:R-:W-:Y:S01]  /*0f40*/  UIADD3 UR7, UPT, UPT, UR7, 0x100, URZ ;  /* 0x0000010007077890 */ /* 0x000fe2000fffe0ff */
[----:B------:R-:W-:-:S03]  /*0f50*/  FADD R10, R21, R10 ;  /* 0x0000000a150a7221 */ /* 0x000fc60000000000 */
[----:B------:R-:W-:Y:S01]  /*0f60*/  UISETP.NE.AND UP0, UPT, UR7, 0x2400, UPT ;  /* 0x000024000700788c */ /* 0x000fe2000bf05270 */
[----:B------:R-:W-:-:S04]  /*0f70*/  FADD R13, R10, R13 ;  /* 0x0000000d0a0d7221 */ /* 0x000fc80000000000 */
[----:B------:R-:W-:-:S04]  /*0f80*/  FADD R12, R13, R12 ;  /* 0x0000000c0d0c7221 */ /* 0x000fc80000000000 */
[----:B------:R-:W-:-:S04]  /*0f90*/  FADD R12, R12, R11 ;  /* 0x0000000b0c0c7221 */ /* 0x000fc80000000000 */
[----:B0-----:R-:W-:-:S04]  /*0fa0*/  FADD R15, R12, R15 ;  /* 0x0000000f0c0f7221 */ /* 0x001fc80000000000 */
[----:B------:R-:W-:-:S04]  /*0fb0*/  FADD R16, R15, R16 ;  /* 0x000000100f107221 */ /* 0x000fc80000000000 */
[----:B-1----:R-:W-:-:S04]  /*0fc0*/  FADD R17, R16, R17 ;  /* 0x0000001110117221 */ /* 0x002fc80000000000 */
[----:B------:R-:W-:-:S04]  /*0fd0*/  FADD R18, R17, R18 ;  /* 0x0000001211127221 */ /* 0x000fc80000000000 */
[----:B--2---:R-:W-:-:S04]  /*0fe0*/  FADD R19, R18, R19 ;  /* 0x0000001312137221 */ /* 0x004fc80000000000 */
[----:B---3--:R-:W-:-:S05]  /*0ff0*/  FADD R14, R19, R14 ;  /* 0x0000000e130e7221 */ /* 0x008fca0000000000 */
[----:B------:R0:W-:Y:S02]  /*1000*/  STS [R9+0x40], R14 ;  /* 0x0000400e09007388 */ /* 0x0001e40000000800 */
[----:B0-----:R-:W-:Y:S01]  /*1010*/  IADD3 R9, PT, PT, R9, 0x100, RZ ;  /* 0x0000010009097810 */ /* 0x001fe20007ffe0ff */
[----:B------:R-:W-:Y:S06]  /*1020*/  BRA.U UP0, `(.L_x_2) ;  /* 0xfffffff500d07547 */ /* 0x000fec000b83ffff */
.L_x_1:
[----:B------:R-:W-:Y:S05]  /*1030*/  BSYNC.RECONVERGENT B0 ;  /* 0x0000000000007941 */ /* 0x000fea0003800200 */
.L_x_0:
[----:B------:R-:W-:Y:S01]  /*1040*/  BAR.SYNC.DEFER_BLOCKING 0x0 ;  /* 0x0000000000007b1d */ /* 0x000fe20000010000 */
[----:B------:R-:W-:-:S04]  /*1050*/  UIADD3 UR4, UPT, UPT, UR4, 0x10, URZ ;  /* 0x0000001004047890 */ /* 0x000fc8000fffe0ff */
[----:B------:R-:W-:-:S09]  /*1060*/  UISETP.GE.U32.AND UP0, UPT, UR4, 0x4e20, UPT ;  /* 0x00004e200400788c */ /* 0x000fd2000bf06070 */
[----:B------:R-:W-:Y:S05]  /*1070*/  BRA.U !UP0, `(.L_x_3) ;  /* 0xfffffff108687547 */ /* 0x000fea000b83ffff */
[----:B------:R-:W1:Y:S01]  /*1080*/  LDCU.64 UR8, c[0x0][0x3b0] ;  /* 0x00007600ff0877ac */ /* 0x000e620008000a00 */
[----:B0-----:R-:W-:Y:S01]  /*1090*/  IADD3 R6, PT, PT, R0, UR5, RZ ;  /* 0x0000000500067c10 */ /* 0x001fe2000fffe0ff */
[----:B------:R-:W-:Y:S01]  /*10a0*/  BSSY.RECONVERGENT B0, `(.L_x_4) ;  /* 0x000000f000007945 */ /* 0x000fe20003800200 */
[----:B------:R-:W-:Y:S02]  /*10b0*/  IADD3 R4, PT, PT, R3, UR6, RZ ;  /* 0x0000000603047c10 */ /* 0x000fe4000fffe0ff */
[----:B-1----:R-:W-:-:S04]  /*10c0*/  ISETP.GE.AND P0, PT, R6, UR9, PT ;  /* 0x0000000906007c0c */ /* 0x002fc8000bf06270 */
[----:B------:R-:W-:-:S13]  /*10d0*/  ISETP.GE.OR P0, PT, R4, UR8, P0 ;  /* 0x0000000804007c0c */ /* 0x000fda0008706670 */
[----:B------:R-:W-:Y:S05]  /*10e0*/  @P0 BRA `(.L_x_5) ;  /* 0x0000000000280947 */ /* 0x000fea0003800000 */
[----:B------:R-:W0:Y:S01]  /*10f0*/  LDS R9, [R2] ;  /* 0x0000000002097984 */ /* 0x000e220000000800 */
[----:B------:R-:W1:Y:S01]  /*1100*/  LDCU UR4, c[0x0][0x3ac] ;  /* 0x00007580ff0477ac */ /* 0x000e620008000800 */
[----:B------:R-:W2:Y:S01]  /*1110*/  LDCU.64 UR6, c[0x0][0x398] ;  /* 0x00007300ff0677ac */ /* 0x000ea20008000a00 */
[----:B-1----:R-:W-:-:S05]  /*1120*/  IMAD R0, R3, UR4, R0 ;  /* 0x0000000403007c24 */ /* 0x002fca000f8e0200 */
[----:B------:R-:W-:Y:S02]  /*1130*/  IADD3 R5, P0, P1, R0, UR5, R5 ;  /* 0x0000000500057c10 */ /* 0x000fe4000f91e005 */
[----:B------:R-:W-:-:S04]  /*1140*/  SHF.R.S32.HI R0, RZ, 0x1f, R0 ;  /* 0x0000001fff007819 */ /* 0x000fc80000011400 */
[----:B------:R-:W-:Y:S02]  /*1150*/  IADD3.X R0, PT, PT, R0, UR11, R7, P0, P1 ;  /* 0x0000000b00007c10 */ /* 0x000fe400087e2407 */
[----:B--2---:R-:W-:-:S04]  /*1160*/  LEA R4, P0, R5, UR6, 0x2 ;  /* 0x0000000605047c11 */ /* 0x004fc8000f8010ff */
[----:B------:R-:W-:-:S05]  /*1170*/  LEA.HI.X R5, R5, UR7, R0, 0x2, P0 ;  /* 0x0000000705057c11 */ /* 0x000fca00080f1400 */
[----:B0-----:R0:W-:Y:S04]  /*1180*/  STG.E desc[UR12][R4.64], R9 ;  /* 0x0000000904007986 */ /* 0x0011e8000c10190c */
.L_x_5:
[----:B------:R-:W-:Y:S05]  /*1190*/  BSYNC.RECONVERGENT B0 ;  /* 0x0000000000007941 */ /* 0x000fea0003800200 */
.L_x_4:
[----:B------:R-:W-:Y:S06]  /*11a0*/  BAR.SYNC.DEFER_BLOCKING 0x0 ;  /* 0x0000000000007b1d */ /* 0x000fec0000010000 */
[----:B------:R-:W-:Y:S05]  /*11b0*/  EXIT ;  /* 0x000000000000794d */ /* 0x000fea0003800000 */
.L_x_6:
[----:B------:R-:W-:-:S00]  /*11c0*/  BRA `(.L_x_6) ;  /* 0xfffffffc00fc7947 */ /* 0x000fc0000383ffff */
[----:B------:R-:W-:-:S00]  /*11d0*/  NOP ;  /* 0x0000000000007918 */ /* 0x000fc00000000000 */
        /* <DEDUP_REMOVED lines=10> */
.L_x_7:


//--------------------- .nv.shared._Z10matrix_mulPfS_S_S_S_iiii --------------------------
	.section	.nv.shared._Z10matrix_mulPfS_S_S_S_iiii,"aw",@nobits
	.sectionflags	@""
	.align	4
.nv.shared._Z10matrix_mulPfS_S_S_S_iiii:
	.zero		19456


//--------------------- .nv.shared.reserved.0     --------------------------
	.section	.nv.shared.reserved.0,"aw",@nobits
	.weak		__nv_reservedSMEM_offset_0_alias
	.size		__nv_reservedSMEM_offset_0_alias, 0, 64
	.other		__nv_reservedSMEM_offset_0_alias,@"STO_CUDA_RESERVED_SHARED STV_DEFAULT"
__nv_reservedSMEM_offset_0_alias:
	.zero		0
	.zero		64


//--------------------- .nv.constant0._Z10matrix_mulPfS_S_S_S_iiii --------------------------
	.section	.nv.constant0._Z10matrix_mulPfS_S_S_S_iiii,"a",@progbits
	.sectionflags	@""
	.align	4
.nv.constant0._Z10matrix_mulPfS_S_S_S_iiii:
	.zero		952


//--------------------- SYMBOLS --------------------------

	.type		.nv.reservedSmem.offset0,@object
	.size		.nv.reservedSmem.offset0,0x4
	.type		.nv.reservedSmem.cap,@object
	.size		.nv.reservedSmem.cap,0x4
